//
// Generated by NVIDIA NVVM Compiler
//
// Compiler Build ID: CL-36424714
// Cuda compilation tools, release 13.0, V13.0.88
// Based on NVVM 20.0.0
//

.version 9.0
.target sm_100
.address_size 64

	// .globl	_Z13cudaMatrixAddPfS_S_ii

.visible .entry _Z13cudaMatrixAddPfS_S_ii(
	.param .u64 .ptr .align 1 _Z13cudaMatrixAddPfS_S_ii_param_0,
	.param .u64 .ptr .align 1 _Z13cudaMatrixAddPfS_S_ii_param_1,
	.param .u64 .ptr .align 1 _Z13cudaMatrixAddPfS_S_ii_param_2,
	.param .u32 _Z13cudaMatrixAddPfS_S_ii_param_3,
	.param .u32 _Z13cudaMatrixAddPfS_S_ii_param_4
)
{
	.reg .pred 	%p<2>;
	.reg .b32 	%r<6>;
	.reg .b32 	%f<4>;
	.reg .b64 	%rd<11>;

	ld.param.u64 	%rd1, [_Z13cudaMatrixAddPfS_S_ii_param_0];
	ld.param.u64 	%rd2, [_Z13cudaMatrixAddPfS_S_ii_param_1];
	ld.param.u64 	%rd3, [_Z13cudaMatrixAddPfS_S_ii_param_2];
	ld.param.u32 	%r2, [_Z13cudaMatrixAddPfS_S_ii_param_3];
	mov.u32 	%r3, %ctaid.x;
	mov.u32 	%r4, %ntid.x;
	mov.u32 	%r5, %tid.x;
	mad.lo.s32 	%r1, %r3, %r4, %r5;
	setp.ge.s32 	%p1, %r1, %r2;
	@%p1 bra 	$L__BB0_2;
	cvta.to.global.u64 	%rd4, %rd1;
	cvta.to.global.u64 	%rd5, %rd2;
	cvta.to.global.u64 	%rd6, %rd3;
	mul.wide.s32 	%rd7, %r1, 4;
	add.s64 	%rd8, %rd4, %rd7;
	ld.global.f32 	%f1, [%rd8];
	add.s64 	%rd9, %rd5, %rd7;
	ld.global.f32 	%f2, [%rd9];
	add.f32 	%f3, %f1, %f2;
	add.s64 	%rd10, %rd6, %rd7;
	st.global.f32 	[%rd10], %f3;
$L__BB0_2:
	ret;

}


// ===== COMPILED SASS (sm_100) =====

	.target	sm_100

	.elftype	@"ET_EXEC"


//--------------------- .note.nv.tkinfo           --------------------------
	.section	.note.nv.tkinfo,"",@"SHT_NOTE"
	.sectionflags	@"SHF_NOTE_NV_TKINFO"
	.tkinfo
        /*0018*/ 	.word	0x00000002
        /*0030*/ 	.string	""
        /*0030*/ 	.string	"ptxas"
        /*0030*/ 	.string	"Cuda compilation tools, release 13.0, V13.0.88"
        /*0030*/ 	.string	"Build cuda_13.0.r13.0/compiler.36424714_0"
        /*0030*/ 	.string	"-arch sm_100 -m 64 "



//--------------------- .note.nv.cuinfo           --------------------------
	.section	.note.nv.cuinfo,"",@"SHT_NOTE"
	.sectionflags	@"SHF_NOTE_NV_CUINFO"
        /*0018*/ 	.short	0x0002
        /*001a*/ 	.short	0x0064
        /*001c*/ 	.short	0x0082
	.zero		2


//--------------------- .nv.info                  --------------------------
	.section	.nv.info,"",@"SHT_CUDA_INFO"
	.align	4


	//----- nvinfo : EIATTR_REGCOUNT
	.align		4
        /*0000*/ 	.byte	0x04, 0x2f
        /*0002*/ 	.short	(.L_1 - .L_0)
	.align		4
.L_0:
        /*0004*/ 	.word	index@(_Z13cudaMatrixAddPfS_S_ii)
        /*0008*/ 	.word	0x0000000c


	//----- nvinfo : EIATTR_FRAME_SIZE
	.align		4
.L_1:
        /*000c*/ 	.byte	0x04, 0x11
        /*000e*/ 	.short	(.L_3 - .L_2)
	.align		4
.L_2:
        /*0010*/ 	.word	index@(_Z13cudaMatrixAddPfS_S_ii)
        /*0014*/ 	.word	0x00000000


	//----- nvinfo : EIATTR_MIN_STACK_SIZE
	.align		4
.L_3:
        /*0018*/ 	.byte	0x04, 0x12
        /*001a*/ 	.short	(.L_5 - .L_4)
	.align		4
.L_4:
        /*001c*/ 	.word	index@(_Z13cudaMatrixAddPfS_S_ii)
        /*0020*/ 	.word	0x00000000
.L_5:


//--------------------- .nv.compat                --------------------------
	.section	.nv.compat,"",@"SHT_CUDA_COMPAT_INFO"
	.align	4
        /*0000*/ 	.byte	0x02, 0x09, 0x00, 0x00, 0x02, 0x02, 0x01, 0x00, 0x02, 0x05, 0x05, 0x00, 0x03, 0x07, 0x01, 0x01
        /*0010*/ 	.byte	0x02, 0x03, 0x00, 0x00, 0x02, 0x06, 0x01, 0x00, 0x04, 0x0b, 0x08, 0x00, 0x09, 0x00, 0x00, 0x00
        /*0020*/ 	.byte	0x00, 0x00, 0x00, 0x00


//--------------------- .nv.info._Z13cudaMatrixAddPfS_S_ii --------------------------
	.section	.nv.info._Z13cudaMatrixAddPfS_S_ii,"",@"SHT_CUDA_INFO"
	.sectionflags	@""
	.align	4


	//----- nvinfo : EIATTR_CUDA_API_VERSION
	.align		4
        /*0000*/ 	.byte	0x04, 0x37
        /*0002*/ 	.short	(.L_7 - .L_6)
.L_6:
        /*0004*/ 	.word	0x00000082


	//----- nvinfo : EIATTR_KPARAM_INFO
	.align		4
.L_7:
        /*0008*/ 	.byte	0x04, 0x17
        /*000a*/ 	.short	(.L_9 - .L_8)
.L_8:
        /*000c*/ 	.word	0x00000000
        /*0010*/ 	.short	0x0004
        /*0012*/ 	.short	0x001c
        /*0014*/ 	.byte	0x00, 0xf0, 0x11, 0x00


	//----- nvinfo : EIATTR_KPARAM_INFO
	.align		4
.L_9:
        /*0018*/ 	.byte	0x04, 0x17
        /*001a*/ 	.short	(.L_11 - .L_10)
.L_10:
        /*001c*/ 	.word	0x00000000
        /*0020*/ 	.short	0x0003
        /*0022*/ 	.short	0x0018
        /*0024*/ 	.byte	0x00, 0xf0, 0x11, 0x00


	//----- nvinfo : EIATTR_KPARAM_INFO
	.align		4
.L_11:
        /*0028*/ 	.byte	0x04, 0x17
        /*002a*/ 	.short	(.L_13 - .L_12)
.L_12:
        /*002c*/ 	.word	0x00000000
        /*0030*/ 	.short	0x0002
        /*0032*/ 	.short	0x0010
        /*0034*/ 	.byte	0x00, 0xf5, 0x21, 0x00


	//----- nvinfo : EIATTR_KPARAM_INFO
	.align		4
.L_13:
        /*0038*/ 	.byte	0x04, 0x17
        /*003a*/ 	.short	(.L_15 - .L_14)
.L_14:
        /*003c*/ 	.word	0x00000000
        /*0040*/ 	.short	0x0001
        /*0042*/ 	.short	0x0008
        /*0044*/ 	.byte	0x00, 0xf5, 0x21, 0x00


	//----- nvinfo : EIATTR_KPARAM_INFO
	.align		4
.L_15:
        /*0048*/ 	.byte	0x04, 0x17
        /*004a*/ 	.short	(.L_17 - .L_16)
.L_16:
        /*004c*/ 	.word	0x00000000
        /*0050*/ 	.short	0x0000
        /*0052*/ 	.short	0x0000
        /*0054*/ 	.byte	0x00, 0xf5, 0x21, 0x00


	//----- nvinfo : EIATTR_SPARSE_MMA_MASK
	.align		4
.L_17:
        /*0058*/ 	.byte	0x03, 0x50
        /*005a*/ 	.short	0x0000


	//----- nvinfo : EIATTR_MAXREG_COUNT
	.align		4
        /*005c*/ 	.byte	0x03, 0x1b
        /*005e*/ 	.short	0x00ff


	//----- nvinfo : EIATTR_MERCURY_ISA_VERSION
	.align		4
        /*0060*/ 	.byte	0x03, 0x5f
        /*0062*/ 	.short	0x0101


	//----- nvinfo : EIATTR_VRC_CTA_INIT_COUNT
	.align		4
        /*0064*/ 	.byte	0x02, 0x4a
	.zero		1
	.zero		1


	//----- nvinfo : EIATTR_EXIT_INSTR_OFFSETS
	.align		4
        /*0068*/ 	.byte	0x04, 0x1c
        /*006a*/ 	.short	(.L_19 - .L_18)


	//   ....[0]....
.L_18:
        /*006c*/ 	.word	0x00000070


	//   ....[1]....
        /*0070*/ 	.word	0x00000130


	//----- nvinfo : EIATTR_CBANK_PARAM_SIZE
	.align		4
.L_19:
        /*0074*/ 	.byte	0x03, 0x19
        /*0076*/ 	.short	0x0020


	//----- nvinfo : EIATTR_PARAM_CBANK
	.align		4
        /*0078*/ 	.byte	0x04, 0x0a
        /*007a*/ 	.short	(.L_21 - .L_20)
	.align		4
.L_20:
        /*007c*/ 	.word	index@(.nv.constant0._Z13cudaMatrixAddPfS_S_ii)
        /*0080*/ 	.short	0x0380
        /*0082*/ 	.short	0x0020


	//----- nvinfo : EIATTR_SW_WAR
	.align		4
.L_21:
        /*0084*/ 	.byte	0x04, 0x36
        /*0086*/ 	.short	(.L_23 - .L_22)
.L_22:
        /*0088*/ 	.word	0x00000008
.L_23:


//--------------------- .nv.callgraph             --------------------------
	.section	.nv.callgraph,"",@"SHT_CUDA_CALLGRAPH"
	.align	4
	.sectionentsize	8
	.align		4
        /*0000*/ 	.word	0x00000000
	.align		4
        /*0004*/ 	.word	0xffffffff
	.align		4
        /*0008*/ 	.word	0x00000000
	.align		4
        /*000c*/ 	.word	0xfffffffe
	.align		4
        /*0010*/ 	.word	0x00000000
	.align		4
        /*0014*/ 	.word	0xfffffffd
	.align		4
        /*0018*/ 	.word	0x00000000
	.align		4
        /*001c*/ 	.word	0xfffffffc


//--------------------- .text._Z13cudaMatrixAddPfS_S_ii --------------------------
	.section	.text._Z13cudaMatrixAddPfS_S_ii,"ax",@progbits
	.align	128
        .global         _Z13cudaMatrixAddPfS_S_ii
        .type           _Z13cudaMatrixAddPfS_S_ii,@function
        .size           _Z13cudaMatrixAddPfS_S_ii,(.L_x_1 - _Z13cudaMatrixAddPfS_S_ii)
        .other          _Z13cudaMatrixAddPfS_S_ii,@"STO_CUDA_ENTRY STV_DEFAULT"
_Z13cudaMatrixAddPfS_S_ii:
.text._Z13cudaMatrixAddPfS_S_ii:
[----:B------:R-:W-:Y:S01]  /*0000*/  LDC R1, c[0x0][0x37c] ;  /* 0x0000df00ff017b82 */ /* 0x000fe20000000800 */
[----:B------:R-:W0:Y:S07]  /*0010*/  S2R R0, SR_TID.X ;  /* 0x0000000000007919 */ /* 0x000e2e0000002100 */
[----:B------:R-:W0:Y:S01]  /*0020*/  S2UR UR4, SR_CTAID.X ;  /* 0x00000000000479c3 */ /* 0x000e220000002500 */
[----:B------:R-:W1:Y:S07]  /*0030*/  LDCU UR5, c[0x0][0x398] ;  /* 0x00007300ff0577ac */ /* 0x000e6e0008000800 */
[----:B------:R-:W0:Y:S02]  /*0040*/  LDC R9, c[0x0][0x360] ;  /* 0x0000d800ff097b82 */ /* 0x000e240000000800 */
[----:B0-----:R-:W-:-:S05]  /*0050*/  IMAD R9, R9, UR4, R0 ;  /* 0x0000000409097c24 */ /* 0x001fca000f8e0200 */
[----:B-1----:R-:W-:-:S13]  /*0060*/  ISETP.GE.AND P0, PT, R9, UR5, PT ;  /* 0x0000000509007c0c */ /* 0x002fda000bf06270 */
[----:B------:R-:W-:Y:S05]  /*0070*/  @P0 EXIT ;  /* 0x000000000000094d */ /* 0x000fea0003800000 */
[----:B------:R-:W0:Y:S01]  /*0080*/  LDC.64 R2, c[0x0][0x380] ;  /* 0x0000e000ff027b82 */ /* 0x000e220000000a00 */
[----:B------:R-:W1:Y:S07]  /*0090*/  LDCU.64 UR4, c[0x0][0x358] ;  /* 0x00006b00ff0477ac */ /* 0x000e6e0008000a00 */
[----:B------:R-:W2:Y:S08]  /*00a0*/  LDC.64 R4, c[0x0][0x388] ;  /* 0x0000e200ff047b82 */ /* 0x000eb00000000a00 */
[----:B------:R-:W3:Y:S01]  /*00b0*/  LDC.64 R6, c[0x0][0x390] ;  /* 0x0000e400ff067b82 */ /* 0x000ee20000000a00 */
[----:B0-----:R-:W-:-:S06]  /*00c0*/  IMAD.WIDE R2, R9, 0x4, R2 ;  /* 0x0000000409027825 */ /* 0x001fcc00078e0202 */
[----:B-1----:R-:W4:Y:S01]  /*00d0*/  LDG.E R2, desc[UR4][R2.64] ;  /* 0x0000000402027981 */ /* 0x002f22000c1e1900 */
[----:B--2---:R-:W-:-:S06]  /*00e0*/  IMAD.WIDE R4, R9, 0x4, R4 ;  /* 0x0000000409047825 */ /* 0x004fcc00078e0204 */
[----:B------:R-:W4:Y:S01]  /*00f0*/  LDG.E R5, desc[UR4][R4.64] ;  /* 0x0000000404057981 */ /* 0x000f22000c1e1900 */
[----:B---3--:R-:W-:-:S04]  /*0100*/  IMAD.WIDE R6, R9, 0x4, R6 ;  /* 0x0000000409067825 */ /* 0x008fc800078e0206 */
[----:B----4-:R-:W-:-:S05]  /*0110*/  FADD R9, R2, R5 ;  /* 0x0000000502097221 */ /* 0x010fca0000000000 */
[----:B------:R-:W-:Y:S01]  /*0120*/  STG.E desc[UR4][R6.64], R9 ;  /* 0x0000000906007986 */ /* 0x000fe2000c101904 */
[----:B------:R-:W-:Y:S05]  /*0130*/  EXIT ;  /* 0x000000000000794d */ /* 0x000fea0003800000 */
.L_x_0:
[----:B------:R-:W-:-:S00]  /*0140*/  BRA `(.L_x_0) ;  /* 0xfffffffc00fc7947 */ /* 0x000fc0000383ffff */
[----:B------:R-:W-:-:S00]  /*0150*/  NOP ;  /* 0x0000000000007918 */ /* 0x000fc00000000000 */
        /* <DEDUP_REMOVED lines=10> */
.L_x_1:


//--------------------- .nv.shared.reserved.0     --------------------------
	.section	.nv.shared.reserved.0,"aw",@nobits
	.weak		__nv_reservedSMEM_offset_0_alias
	.size		__nv_reservedSMEM_offset_0_alias, 0, 64
	.other		__nv_reservedSMEM_offset_0_alias,@"STO_CUDA_RESERVED_SHARED STV_DEFAULT"
__nv_reservedSMEM_offset_0_alias:
	.zero		0
	.zero		64


//--------------------- .nv.constant0._Z13cudaMatrixAddPfS_S_ii --------------------------
	.section	.nv.constant0._Z13cudaMatrixAddPfS_S_ii,"a",@progbits
	.sectionflags	@""
	.align	4
.nv.constant0._Z13cudaMatrixAddPfS_S_ii:
	.zero		928


//--------------------- SYMBOLS --------------------------

	.type		.nv.reservedSmem.offset0,@object
	.size		.nv.reservedSmem.offset0,0x4
